//
// Generated by NVIDIA NVVM Compiler
//
// Compiler Build ID: CL-36424714
// Cuda compilation tools, release 13.0, V13.0.88
// Based on NVVM 20.0.0
//

.version 9.0
.target sm_100
.address_size 64

	// .globl	_Z17thread_divergencev
.extern .func  (.param .b32 func_retval0) vprintf
(
	.param .b64 vprintf_param_0,
	.param .b64 vprintf_param_1
)
;
.global .align 1 .b8 $str[30] = {84, 104, 114, 101, 97, 100, 32, 37, 100, 32, 105, 110, 32, 119, 97, 114, 112, 32, 37, 100, 58, 32, 80, 97, 116, 104, 32, 48, 10};
.global .align 1 .b8 $str$1[30] = {84, 104, 114, 101, 97, 100, 32, 37, 100, 32, 105, 110, 32, 119, 97, 114, 112, 32, 37, 100, 58, 32, 80, 97, 116, 104, 32, 49, 10};
.global .align 1 .b8 $str$2[30] = {84, 104, 114, 101, 97, 100, 32, 37, 100, 32, 105, 110, 32, 119, 97, 114, 112, 32, 37, 100, 58, 32, 80, 97, 116, 104, 32, 50, 10};
.global .align 1 .b8 $str$3[30] = {84, 104, 114, 101, 97, 100, 32, 37, 100, 32, 105, 110, 32, 119, 97, 114, 112, 32, 37, 100, 58, 32, 80, 97, 116, 104, 32, 51, 10};

.visible .entry _Z17thread_divergencev()
{
	.local .align 8 .b8 	__local_depot0[8];
	.reg .b64 	%SP;
	.reg .b64 	%SPL;
	.reg .pred 	%p<4>;
	.reg .b32 	%r<12>;
	.reg .b64 	%rd<15>;

	mov.u64 	%SPL, __local_depot0;
	cvta.local.u64 	%SP, %SPL;
	add.u64 	%rd2, %SP, 0;
	add.u64 	%rd1, %SPL, 0;
	mov.u32 	%r1, %tid.x;
	shr.u32 	%r2, %r1, 5;
	and.b32  	%r3, %r1, 3;
	setp.gt.s32 	%p1, %r3, 1;
	@%p1 bra 	$L__BB0_5;
	setp.eq.s32 	%p3, %r3, 0;
	@%p3 bra 	$L__BB0_2;
	bra.uni 	$L__BB0_3;
$L__BB0_2:
	st.local.v2.u32 	[%rd1], {%r1, %r2};
	mov.u64 	%rd12, $str;
	cvta.global.u64 	%rd13, %rd12;
	{ // callseq 3, 0
	.param .b64 param0;
	st.param.b64 	[param0], %rd13;
	.param .b64 param1;
	st.param.b64 	[param1], %rd2;
	.param .b32 retval0;
	call.uni (retval0), 
	vprintf, 
	(
	param0, 
	param1
	);
	ld.param.b32 	%r10, [retval0];
	} // callseq 3
	bra.uni 	$L__BB0_7;
$L__BB0_3:
	st.local.v2.u32 	[%rd1], {%r1, %r2};
	mov.u64 	%rd9, $str$1;
	cvta.global.u64 	%rd10, %rd9;
	{ // callseq 2, 0
	.param .b64 param0;
	st.param.b64 	[param0], %rd10;
	.param .b64 param1;
	st.param.b64 	[param1], %rd2;
	.param .b32 retval0;
	call.uni (retval0), 
	vprintf, 
	(
	param0, 
	param1
	);
	ld.param.b32 	%r8, [retval0];
	} // callseq 2
	bra.uni 	$L__BB0_7;
$L__BB0_4:
	st.local.v2.u32 	[%rd1], {%r1, %r2};
	mov.u64 	%rd6, $str$2;
	cvta.global.u64 	%rd7, %rd6;
	{ // callseq 1, 0
	.param .b64 param0;
	st.param.b64 	[param0], %rd7;
	.param .b64 param1;
	st.param.b64 	[param1], %rd2;
	.param .b32 retval0;
	call.uni (retval0), 
	vprintf, 
	(
	param0, 
	param1
	);
	ld.param.b32 	%r6, [retval0];
	} // callseq 1
	bra.uni 	$L__BB0_7;
$L__BB0_5:
	setp.eq.s32 	%p2, %r3, 2;
	@%p2 bra 	$L__BB0_4;
	st.local.v2.u32 	[%rd1], {%r1, %r2};
	mov.u64 	%rd3, $str$3;
	cvta.global.u64 	%rd4, %rd3;
	{ // callseq 0, 0
	.param .b64 param0;
	st.param.b64 	[param0], %rd4;
	.param .b64 param1;
	st.param.b64 	[param1], %rd2;
	.param .b32 retval0;
	call.uni (retval0), 
	vprintf, 
	(
	param0, 
	param1
	);
	ld.param.b32 	%r4, [retval0];
	} // callseq 0
$L__BB0_7:
	ret;

}


// ===== COMPILED SASS (sm_100) =====

	.target	sm_100

	.elftype	@"ET_EXEC"


//--------------------- .note.nv.tkinfo           --------------------------
	.section	.note.nv.tkinfo,"",@"SHT_NOTE"
	.sectionflags	@"SHF_NOTE_NV_TKINFO"
	.tkinfo
        /*0018*/ 	.word	0x00000002
        /*0030*/ 	.string	""
        /*0030*/ 	.string	"ptxas"
        /*0030*/ 	.string	"Cuda compilation tools, release 13.0, V13.0.88"
        /*0030*/ 	.string	"Build cuda_13.0.r13.0/compiler.36424714_0"
        /*0030*/ 	.string	"-arch sm_100 -m 64 "



//--------------------- .note.nv.cuinfo           --------------------------
	.section	.note.nv.cuinfo,"",@"SHT_NOTE"
	.sectionflags	@"SHF_NOTE_NV_CUINFO"
        /*0018*/ 	.short	0x0002
        /*001a*/ 	.short	0x0064
        /*001c*/ 	.short	0x0082
	.zero		2


//--------------------- .nv.info                  --------------------------
	.section	.nv.info,"",@"SHT_CUDA_INFO"
	.align	4


	//----- nvinfo : EIATTR_REGCOUNT
	.align		4
        /*0000*/ 	.byte	0x04, 0x2f
        /*0002*/ 	.short	(.L_5 - .L_4)
	.align		4
.L_4:
        /*0004*/ 	.word	index@(_Z17thread_divergencev)
        /*0008*/ 	.word	0x00000018


	//----- nvinfo : EIATTR_FRAME_SIZE
	.align		4
.L_5:
        /*000c*/ 	.byte	0x04, 0x11
        /*000e*/ 	.short	(.L_7 - .L_6)
	.align		4
.L_6:
        /*0010*/ 	.word	index@(_Z17thread_divergencev)
        /*0014*/ 	.word	0x00000008


	//----- nvinfo : EIATTR_MIN_STACK_SIZE
	.align		4
.L_7:
        /*0018*/ 	.byte	0x04, 0x12
        /*001a*/ 	.short	(.L_9 - .L_8)
	.align		4
.L_8:
        /*001c*/ 	.word	index@(_Z17thread_divergencev)
        /*0020*/ 	.word	0x00000008
.L_9:


//--------------------- .nv.compat                --------------------------
	.section	.nv.compat,"",@"SHT_CUDA_COMPAT_INFO"
	.align	4
        /*0000*/ 	.byte	0x02, 0x09, 0x00, 0x00, 0x02, 0x02, 0x01, 0x00, 0x02, 0x05, 0x05, 0x00, 0x03, 0x07, 0x01, 0x01
        /*0010*/ 	.byte	0x02, 0x03, 0x00, 0x00, 0x02, 0x06, 0x01, 0x00, 0x04, 0x0b, 0x08, 0x00, 0x09, 0x00, 0x00, 0x00
        /*0020*/ 	.byte	0x00, 0x00, 0x00, 0x00


//--------------------- .nv.info._Z17thread_divergencev --------------------------
	.section	.nv.info._Z17thread_divergencev,"",@"SHT_CUDA_INFO"
	.sectionflags	@""
	.align	4


	//----- nvinfo : EIATTR_CUDA_API_VERSION
	.align		4
        /*0000*/ 	.byte	0x04, 0x37
        /*0002*/ 	.short	(.L_11 - .L_10)
.L_10:
        /*0004*/ 	.word	0x00000082


	//----- nvinfo : EIATTR_SPARSE_MMA_MASK
	.align		4
.L_11:
        /*0008*/ 	.byte	0x03, 0x50
        /*000a*/ 	.short	0x0000


	//----- nvinfo : EIATTR_MAXREG_COUNT
	.align		4
        /*000c*/ 	.byte	0x03, 0x1b
        /*000e*/ 	.short	0x00ff


	//----- nvinfo : EIATTR_EXTERNS
	.align		4
        /*0010*/ 	.byte	0x04, 0x0f
        /*0012*/ 	.short	(.L_13 - .L_12)


	//   ....[0]....
	.align		4
.L_12:
        /*0014*/ 	.word	index@(vprintf)


	//----- nvinfo : EIATTR_MERCURY_ISA_VERSION
	.align		4
.L_13:
        /*0018*/ 	.byte	0x03, 0x5f
        /*001a*/ 	.short	0x0101


	//----- nvinfo : EIATTR_VRC_CTA_INIT_COUNT
	.align		4
        /*001c*/ 	.byte	0x02, 0x4a
	.zero		1
	.zero		1


	//----- nvinfo : EIATTR_SYSCALL_OFFSETS
	.align		4
        /*0020*/ 	.byte	0x04, 0x46
        /*0022*/ 	.short	(.L_15 - .L_14)


	//   ....[0]....
.L_14:
        /*0024*/ 	.word	0x00000140


	//   ....[1]....
        /*0028*/ 	.word	0x000001d0


	//   ....[2]....
        /*002c*/ 	.word	0x00000280


	//   ....[3]....
        /*0030*/ 	.word	0x00000310


	//----- nvinfo : EIATTR_EXIT_INSTR_OFFSETS
	.align		4
.L_15:
        /*0034*/ 	.byte	0x04, 0x1c
        /*0036*/ 	.short	(.L_17 - .L_16)


	//   ....[0]....
.L_16:
        /*0038*/ 	.word	0x00000150


	//   ....[1]....
        /*003c*/ 	.word	0x000001e0


	//   ....[2]....
        /*0040*/ 	.word	0x00000290


	//   ....[3]....
        /*0044*/ 	.word	0x00000320


	//----- nvinfo : EIATTR_CRS_STACK_SIZE
	.align		4
.L_17:
        /*0048*/ 	.byte	0x04, 0x1e
        /*004a*/ 	.short	(.L_19 - .L_18)
.L_18:
        /*004c*/ 	.word	0x00000000


	//----- nvinfo : EIATTR_SW_WAR
	.align		4
.L_19:
        /*0050*/ 	.byte	0x04, 0x36
        /*0052*/ 	.short	(.L_21 - .L_20)
.L_20:
        /*0054*/ 	.word	0x00000008
.L_21:


//--------------------- .nv.callgraph             --------------------------
	.section	.nv.callgraph,"",@"SHT_CUDA_CALLGRAPH"
	.align	4
	.sectionentsize	8
	.align		4
        /*0000*/ 	.word	0x00000000
	.align		4
        /*0004*/ 	.word	0xffffffff
	.align		4
        /*0008*/ 	.word	index@(_Z17thread_divergencev)
	.align		4
        /*000c*/ 	.word	index@(vprintf)
	.align		4
        /*0010*/ 	.word	0x00000000
	.align		4
        /*0014*/ 	.word	0xfffffffe
	.align		4
        /*0018*/ 	.word	0x00000000
	.align		4
        /*001c*/ 	.word	0xfffffffd
	.align		4
        /*0020*/ 	.word	0x00000000
	.align		4
        /*0024*/ 	.word	0xfffffffc


//--------------------- .nv.constant4             --------------------------
	.section	.nv.constant4,"a",@progbits
	.align	8
	.align		8
.nv.constant4:
        /*0000*/ 	.dword	vprintf
	.align		8
        /*0008*/ 	.dword	$str
	.align		8
        /*0010*/ 	.dword	$str$1
	.align		8
        /*0018*/ 	.dword	$str$2
	.align		8
        /*0020*/ 	.dword	$str$3


//--------------------- .text._Z17thread_divergencev --------------------------
	.section	.text._Z17thread_divergencev,"ax",@progbits
	.align	128
        .global         _Z17thread_divergencev
        .type           _Z17thread_divergencev,@function
        .size           _Z17thread_divergencev,(.L_x_8 - _Z17thread_divergencev)
        .other          _Z17thread_divergencev,@"STO_CUDA_ENTRY STV_DEFAULT"
_Z17thread_divergencev:
.text._Z17thread_divergencev:
[----:B------:R-:W0:Y:S01]  /*0000*/  LDC R1, c[0x0][0x37c] ;  /* 0x0000df00ff017b82 */ /* 0x000e220000000800 */
[----:B------:R-:W1:Y:S01]  /*0010*/  S2R R8, SR_TID.X ;  /* 0x0000000000087919 */ /* 0x000e620000002100 */
[----:B------:R-:W2:Y:S01]  /*0020*/  LDCU UR4, c[0x0][0x2f8] ;  /* 0x00005f00ff0477ac */ /* 0x000ea20008000800 */
[----:B0-----:R-:W-:Y:S01]  /*0030*/  VIADD R1, R1, 0xfffffff8 ;  /* 0xfffffff801017836 */ /* 0x001fe20000000000 */
[----:B------:R-:W0:Y:S04]  /*0040*/  LDCU UR5, c[0x0][0x2fc] ;  /* 0x00005f80ff0577ac */ /* 0x000e280008000800 */
[----:B--2---:R-:W-:-:S05]  /*0050*/  IADD3 R6, P1, PT, R1, UR4, RZ ;  /* 0x0000000401067c10 */ /* 0x004fca000ff3e0ff */
[----:B0-----:R-:W-:Y:S01]  /*0060*/  IMAD.X R7, RZ, RZ, UR5, P1 ;  /* 0x00000005ff077e24 */ /* 0x001fe200088e06ff */
[----:B-1----:R-:W-:Y:S02]  /*0070*/  LOP3.LUT R0, R8, 0x3, RZ, 0xc0, !PT ;  /* 0x0000000308007812 */ /* 0x002fe400078ec0ff */
[----:B------:R-:W-:Y:S02]  /*0080*/  SHF.R.U32.HI R9, RZ, 0x5, R8 ;  /* 0x00000005ff097819 */ /* 0x000fe40000011608 */
[----:B------:R-:W-:-:S13]  /*0090*/  ISETP.GT.AND P0, PT, R0, 0x1, PT ;  /* 0x000000010000780c */ /* 0x000fda0003f04270 */
[----:B------:R-:W-:Y:S05]  /*00a0*/  @P0 BRA `(.L_x_0) ;  /* 0x0000000000500947 */ /* 0x000fea0003800000 */
[----:B------:R-:W-:-:S13]  /*00b0*/  ISETP.NE.AND P0, PT, R0, RZ, PT ;  /* 0x000000ff0000720c */ /* 0x000fda0003f05270 */
[----:B------:R-:W-:Y:S05]  /*00c0*/  @!P0 BRA `(.L_x_1) ;  /* 0x0000000000248947 */ /* 0x000fea0003800000 */
[----:B------:R-:W-:Y:S01]  /*00d0*/  MOV R0, 0x0 ;  /* 0x0000000000007802 */ /* 0x000fe20000000f00 */
[----:B------:R0:W-:Y:S01]  /*00e0*/  STL.64 [R1], R8 ;  /* 0x0000000801007387 */ /* 0x0001e20000100a00 */
[----:B------:R-:W1:Y:S02]  /*00f0*/  LDCU.64 UR4, c[0x4][0x10] ;  /* 0x01000200ff0477ac */ /* 0x000e640008000a00 */
[----:B------:R0:W2:Y:S01]  /*0100*/  LDC.64 R2, c[0x4][R0] ;  /* 0x0100000000027b82 */ /* 0x0000a20000000a00 */
[----:B-1----:R-:W-:Y:S02]  /*0110*/  IMAD.U32 R4, RZ, RZ, UR4 ;  /* 0x00000004ff047e24 */ /* 0x002fe4000f8e00ff */
[----:B0-----:R-:W-:-:S07]  /*0120*/  IMAD.U32 R5, RZ, RZ, UR5 ;  /* 0x00000005ff057e24 */ /* 0x001fce000f8e00ff */
[----:B------:R-:W-:-:S07]  /*0130*/  LEPC R20, `(.L_x_2) ;  /* 0x000000001014794e */ /* 0x000fce0000000000 */
[----:B--2---:R-:W-:Y:S05]  /*0140*/  CALL.ABS.NOINC R2 ;  /* 0x0000000002007343 */ /* 0x004fea0003c00000 */
.L_x_2:
[----:B------:R-:W-:Y:S05]  /*0150*/  EXIT ;  /* 0x000000000000794d */ /* 0x000fea0003800000 */
.L_x_1:
        /* <DEDUP_REMOVED lines=8> */
.L_x_3:
[----:B------:R-:W-:Y:S05]  /*01e0*/  EXIT ;  /* 0x000000000000794d */ /* 0x000fea0003800000 */
.L_x_0:
[----:B------:R-:W-:-:S13]  /*01f0*/  ISETP.NE.AND P0, PT, R0, 0x2, PT ;  /* 0x000000020000780c */ /* 0x000fda0003f05270 */
        /* <DEDUP_REMOVED lines=9> */
.L_x_5:
[----:B------:R-:W-:Y:S05]  /*0290*/  EXIT ;  /* 0x000000000000794d */ /* 0x000fea0003800000 */
.L_x_4:
        /* <DEDUP_REMOVED lines=8> */
.L_x_6:
[----:B------:R-:W-:Y:S05]  /*0320*/  EXIT ;  /* 0x000000000000794d */ /* 0x000fea0003800000 */
.L_x_7:
[----:B------:R-:W-:-:S00]  /*0330*/  BRA `(.L_x_7) ;  /* 0xfffffffc00fc7947 */ /* 0x000fc0000383ffff */
[----:B------:R-:W-:-:S00]  /*0340*/  NOP ;  /* 0x0000000000007918 */ /* 0x000fc00000000000 */
        /* <DEDUP_REMOVED lines=11> */
.L_x_8:


//--------------------- .nv.global.init           --------------------------
	.section	.nv.global.init,"aw",@progbits
.nv.global.init:
	.type		$str$2,@object
	.size		$str$2,($str - $str$2)
$str$2:
        /*0000*/ 	.byte	0x54, 0x68, 0x72, 0x65, 0x61, 0x64, 0x20, 0x25, 0x64, 0x20, 0x69, 0x6e, 0x20, 0x77, 0x61, 0x72
        /*0010*/ 	.byte	0x70, 0x20, 0x25, 0x64, 0x3a, 0x20, 0x50, 0x61, 0x74, 0x68, 0x20, 0x32, 0x0a, 0x00
	.type		$str,@object
	.size		$str,($str$3 - $str)
$str:
        /*001e*/ 	.byte	0x54, 0x68, 0x72, 0x65, 0x61, 0x64, 0x20, 0x25, 0x64, 0x20, 0x69, 0x6e, 0x20, 0x77, 0x61, 0x72
        /*002e*/ 	.byte	0x70, 0x20, 0x25, 0x64, 0x3a, 0x20, 0x50, 0x61, 0x74, 0x68, 0x20, 0x30, 0x0a, 0x00
	.type		$str$3,@object
	.size		$str$3,($str$1 - $str$3)
$str$3:
        /*003c*/ 	.byte	0x54, 0x68, 0x72, 0x65, 0x61, 0x64, 0x20, 0x25, 0x64, 0x20, 0x69, 0x6e, 0x20, 0x77, 0x61, 0x72
        /*004c*/ 	.byte	0x70, 0x20, 0x25, 0x64, 0x3a, 0x20, 0x50, 0x61, 0x74, 0x68, 0x20, 0x33, 0x0a, 0x00
	.type		$str$1,@object
	.size		$str$1,(.L_1 - $str$1)
$str$1:
        /*005a*/ 	.byte	0x54, 0x68, 0x72, 0x65, 0x61, 0x64, 0x20, 0x25, 0x64, 0x20, 0x69, 0x6e, 0x20, 0x77, 0x61, 0x72
        /*006a*/ 	.byte	0x70, 0x20, 0x25, 0x64, 0x3a, 0x20, 0x50, 0x61, 0x74, 0x68, 0x20, 0x31, 0x0a, 0x00
.L_1:


//--------------------- .nv.shared.reserved.0     --------------------------
	.section	.nv.shared.reserved.0,"aw",@nobits
	.weak		__nv_reservedSMEM_offset_0_alias
	.size		__nv_reservedSMEM_offset_0_alias, 0, 64
	.other		__nv_reservedSMEM_offset_0_alias,@"STO_CUDA_RESERVED_SHARED STV_DEFAULT"
__nv_reservedSMEM_offset_0_alias:
	.zero		0
	.zero		64


//--------------------- .nv.constant0._Z17thread_divergencev --------------------------
	.section	.nv.constant0._Z17thread_divergencev,"a",@progbits
	.sectionflags	@""
	.align	4
.nv.constant0._Z17thread_divergencev:
	.zero		896


//--------------------- SYMBOLS --------------------------

	.type		.nv.reservedSmem.offset0,@object
	.size		.nv.reservedSmem.offset0,0x4
	.type		vprintf,@function
